	.headerflags	@"EF_CUDA_TEXMODE_UNIFIED EF_CUDA_64BIT_ADDRESS EF_CUDA_ACCELERATORS EF_CUDA_SM90 EF_CUDA_VIRTUAL_SM(EF_CUDA_SM90)"
	.elftype	@"ET_EXEC"


//--------------------- .nv.info                  --------------------------
	.section	.nv.info,"",@"SHT_CUDA_INFO"
	.align	4


	//----- nvinfo : EIATTR_REGCOUNT
	.align		4
        /*0000*/ 	.byte	0x04, 0x2f
        /*0002*/ 	.short	(.L_3 - .L_2)
	.align		4
.L_2:
        /*0004*/ 	.word	index@(triton_poi_fused__native_batch_norm_legit_no_training_convolution_relu_15)
        /*0008*/ 	.word	0x0000001a


	//----- nvinfo : EIATTR_MIN_STACK_SIZE
	.align		4
.L_3:
        /*000c*/ 	.byte	0x04, 0x12
        /*000e*/ 	.short	(.L_5 - .L_4)
	.align		4
.L_4:
        /*0010*/ 	.word	index@(triton_poi_fused__native_batch_norm_legit_no_training_convolution_relu_15)
        /*0014*/ 	.word	0x00000000


	//----- nvinfo : EIATTR_FRAME_SIZE
	.align		4
.L_5:
        /*0018*/ 	.byte	0x04, 0x11
        /*001a*/ 	.short	(.L_7 - .L_6)
	.align		4
.L_6:
        /*001c*/ 	.word	index@(triton_poi_fused__native_batch_norm_legit_no_training_convolution_relu_15)
        /*0020*/ 	.word	0x00000000


	//----- nvinfo : EIATTR_MIN_STACK_SIZE
	.align		4
.L_7:
        /*0024*/ 	.byte	0x04, 0x12
        /*0026*/ 	.short	(.L_9 - .L_8)
	.align		4
.L_8:
        /*0028*/ 	.word	index@(triton_poi_fused__native_batch_norm_legit_no_training_convolution_relu_15)
        /*002c*/ 	.word	0x00000000
.L_9:


//--------------------- .nv.info.triton_poi_fused__native_batch_norm_legit_no_training_convolution_relu_15 --------------------------
	.section	.nv.info.triton_poi_fused__native_batch_norm_legit_no_training_convolution_relu_15,"",@"SHT_CUDA_INFO"
	.sectionflags	@""
	.align	4


	//----- nvinfo : EIATTR_CUDA_API_VERSION
	.align		4
        /*0000*/ 	.byte	0x04, 0x37
        /*0002*/ 	.short	(.L_11 - .L_10)
.L_10:
        /*0004*/ 	.word	0x0000007c


	//----- nvinfo : EIATTR_KPARAM_INFO
	.align		4
.L_11:
        /*0008*/ 	.byte	0x04, 0x17
        /*000a*/ 	.short	(.L_13 - .L_12)
.L_12:
        /*000c*/ 	.word	0x00000000
        /*0010*/ 	.short	0x0007
        /*0012*/ 	.short	0x0038
        /*0014*/ 	.byte	0x00, 0xf0, 0x11, 0x00


	//----- nvinfo : EIATTR_KPARAM_INFO
	.align		4
.L_13:
        /*0018*/ 	.byte	0x04, 0x17
        /*001a*/ 	.short	(.L_15 - .L_14)
.L_14:
        /*001c*/ 	.word	0x00000000
        /*0020*/ 	.short	0x0006
        /*0022*/ 	.short	0x0030
        /*0024*/ 	.byte	0x00, 0xf4, 0x21, 0x00


	//----- nvinfo : EIATTR_KPARAM_INFO
	.align		4
.L_15:
        /*0028*/ 	.byte	0x04, 0x17
        /*002a*/ 	.short	(.L_17 - .L_16)
.L_16:
        /*002c*/ 	.word	0x00000000
        /*0030*/ 	.short	0x0005
        /*0032*/ 	.short	0x0028
        /*0034*/ 	.byte	0x00, 0xf4, 0x21, 0x00


	//----- nvinfo : EIATTR_KPARAM_INFO
	.align		4
.L_17:
        /*0038*/ 	.byte	0x04, 0x17
        /*003a*/ 	.short	(.L_19 - .L_18)
.L_18:
        /*003c*/ 	.word	0x00000000
        /*0040*/ 	.short	0x0004
        /*0042*/ 	.short	0x0020
        /*0044*/ 	.byte	0x00, 0xf4, 0x21, 0x00


	//----- nvinfo : EIATTR_KPARAM_INFO
	.align		4
.L_19:
        /*0048*/ 	.byte	0x04, 0x17
        /*004a*/ 	.short	(.L_21 - .L_20)
.L_20:
        /*004c*/ 	.word	0x00000000
        /*0050*/ 	.short	0x0003
        /*0052*/ 	.short	0x0018
        /*0054*/ 	.byte	0x00, 0xf4, 0x21, 0x00


	//----- nvinfo : EIATTR_KPARAM_INFO
	.align		4
.L_21:
        /*0058*/ 	.byte	0x04, 0x17
        /*005a*/ 	.short	(.L_23 - .L_22)
.L_22:
        /*005c*/ 	.word	0x00000000
        /*0060*/ 	.short	0x0002
        /*0062*/ 	.short	0x0010
        /*0064*/ 	.byte	0x00, 0xf4, 0x21, 0x00


	//----- nvinfo : EIATTR_KPARAM_INFO
	.align		4
.L_23:
        /*0068*/ 	.byte	0x04, 0x17
        /*006a*/ 	.short	(.L_25 - .L_24)
.L_24:
        /*006c*/ 	.word	0x00000000
        /*0070*/ 	.short	0x0001
        /*0072*/ 	.short	0x0008
        /*0074*/ 	.byte	0x00, 0xf4, 0x21, 0x00


	//----- nvinfo : EIATTR_KPARAM_INFO
	.align		4
.L_25:
        /*0078*/ 	.byte	0x04, 0x17
        /*007a*/ 	.short	(.L_27 - .L_26)
.L_26:
        /*007c*/ 	.word	0x00000000
        /*0080*/ 	.short	0x0000
        /*0082*/ 	.short	0x0000
        /*0084*/ 	.byte	0x00, 0xf4, 0x21, 0x00


	//----- nvinfo : EIATTR_SPARSE_MMA_MASK
	.align		4
.L_27:
        /*0088*/ 	.byte	0x03, 0x50
        /*008a*/ 	.short	0x0000


	//----- nvinfo : EIATTR_MAXREG_COUNT
	.align		4
        /*008c*/ 	.byte	0x03, 0x1b
        /*008e*/ 	.short	0x00ff


	//----- nvinfo : EIATTR_EXIT_INSTR_OFFSETS
	.align		4
        /*0090*/ 	.byte	0x04, 0x1c
        /*0092*/ 	.short	(.L_29 - .L_28)


	//   ....[0]....
.L_28:
        /*0094*/ 	.word	0x00000480


	//----- nvinfo : EIATTR_REQNTID
	.align		4
.L_29:
        /*0098*/ 	.byte	0x04, 0x10
        /*009a*/ 	.short	(.L_31 - .L_30)
.L_30:
        /*009c*/ 	.word	0x00000080
        /*00a0*/ 	.word	0x00000001
        /*00a4*/ 	.word	0x00000001


	//----- nvinfo : EIATTR_CBANK_PARAM_SIZE
	.align		4
.L_31:
        /*00a8*/ 	.byte	0x03, 0x19
        /*00aa*/ 	.short	0x003c


	//----- nvinfo : EIATTR_PARAM_CBANK
	.align		4
        /*00ac*/ 	.byte	0x04, 0x0a
        /*00ae*/ 	.short	(.L_33 - .L_32)
	.align		4
.L_32:
        /*00b0*/ 	.word	index@(.nv.constant0.triton_poi_fused__native_batch_norm_legit_no_training_convolution_relu_15)
        /*00b4*/ 	.short	0x0210
        /*00b6*/ 	.short	0x003c


	//----- nvinfo : EIATTR_SW_WAR
	.align		4
.L_33:
        /*00b8*/ 	.byte	0x04, 0x36
        /*00ba*/ 	.short	(.L_35 - .L_34)
.L_34:
        /*00bc*/ 	.word	0x00000008
.L_35:


//--------------------- .nv.callgraph             --------------------------
	.section	.nv.callgraph,"",@"SHT_CUDA_CALLGRAPH"
	.align	4
	.sectionentsize	8
	.align		4
        /*0000*/ 	.word	0x00000000
	.align		4
        /*0004*/ 	.word	0xffffffff
	.align		4
        /*0008*/ 	.word	0x00000000
	.align		4
        /*000c*/ 	.word	0xfffffffe
	.align		4
        /*0010*/ 	.word	0x00000000
	.align		4
        /*0014*/ 	.word	0xfffffffd
	.align		4
        /*0018*/ 	.word	0x00000000
	.align		4
        /*001c*/ 	.word	0xfffffffc


//--------------------- .nv.constant4             --------------------------
	.section	.nv.constant4,"a",@progbits
	.align	8
	.align		8
.nv.constant4:
        /*0000*/ 	.dword	_$_str
	.align		8
        /*0008*/ 	.dword	_$_str_$_2


//--------------------- .text.triton_poi_fused__native_batch_norm_legit_no_training_convolution_relu_15 --------------------------
	.section	.text.triton_poi_fused__native_batch_norm_legit_no_training_convolution_relu_15,"ax",@progbits
	.align	128
        .global         triton_poi_fused__native_batch_norm_legit_no_training_convolution_relu_15
        .type           triton_poi_fused__native_batch_norm_legit_no_training_convolution_relu_15,@function
        .size           triton_poi_fused__native_batch_norm_legit_no_training_convolution_relu_15,(.L_x_1 - triton_poi_fused__native_batch_norm_legit_no_training_convolution_relu_15)
        .other          triton_poi_fused__native_batch_norm_legit_no_training_convolution_relu_15,@"STO_CUDA_ENTRY STV_DEFAULT"
triton_poi_fused__native_batch_norm_legit_no_training_convolution_relu_15:
.text.triton_poi_fused__native_batch_norm_legit_no_training_convolution_relu_15:
[----:B------:R-:W-:Y:S01]  /*0000*/  LDC R1, c[0x0][0x28] ;  /* 0x00000a00ff017b82 */ /* 0x000fe20000000800 */
[----:B------:R-:W1:Y:S07]  /*0010*/  S2R R0, SR_TID.X ;  /* 0x0000000000007919 */ /* 0x000e6e0000002100 */
[----:B------:R-:W2:Y:S01]  /*0020*/  LDC.64 R20, c[0x0][0x228] ;  /* 0x00008a00ff147b82 */ /* 0x000ea20000000a00 */
[----:B------:R-:W-:Y:S01]  /*0030*/  ULDC.64 UR4, c[0x0][0x208] ;  /* 0x0000820000047ab9 */ /* 0x000fe20000000a00 */
[----:B------:R-:W3:Y:S06]  /*0040*/  S2R R5, SR_CTAID.X ;  /* 0x0000000000057919 */ /* 0x000eec0000002500 */
[----:B------:R-:W4:Y:S08]  /*0050*/  LDC.64 R16, c[0x0][0x218] ;  /* 0x00008600ff107b82 */ /* 0x000f300000000a00 */
[----:B------:R-:W5:Y:S08]  /*0060*/  LDC.64 R18, c[0x0][0x220] ;  /* 0x00008800ff127b82 */ /* 0x000f700000000a00 */
[----:B------:R-:W4:Y:S01]  /*0070*/  LDC.64 R12, c[0x0][0x230] ;  /* 0x00008c00ff0c7b82 */ /* 0x000f220000000a00 */
[----:B-1----:R-:W-:-:S07]  /*0080*/  SHF.L.U32 R0, R0, 0x2, RZ ;  /* 0x0000000200007819 */ /* 0x002fce00000006ff */
[----:B------:R-:W1:Y:S01]  /*0090*/  LDC.64 R8, c[0x0][0x238] ;  /* 0x00008e00ff087b82 */ /* 0x000e620000000a00 */
[----:B---3--:R-:W-:Y:S02]  /*00a0*/  SHF.R.S32.HI R3, RZ, 0x16, R5 ;  /* 0x00000016ff037819 */ /* 0x008fe40000011405 */
[----:B------:R-:W-:Y:S02]  /*00b0*/  LOP3.LUT R0, R0, 0x1fc, RZ, 0xc0, !PT ;  /* 0x000001fc00007812 */ /* 0x000fe400078ec0ff */
[----:B------:R-:W-:Y:S02]  /*00c0*/  SGXT R3, R3, 0x1 ;  /* 0x000000010303781a */ /* 0x000fe40000000200 */
[----:B------:R-:W-:-:S04]  /*00d0*/  LEA R0, R5, R0, 0x9 ;  /* 0x0000000005007211 */ /* 0x000fc800078e48ff */
[----:B------:R-:W-:-:S04]  /*00e0*/  LEA.HI R3, R3, R0, RZ, 0x6 ;  /* 0x0000000003037211 */ /* 0x000fc800078f30ff */
[--C-:B------:R-:W-:Y:S02]  /*00f0*/  SHF.R.S32.HI R15, RZ, 0x6, R3.reuse ;  /* 0x00000006ff0f7819 */ /* 0x100fe40000011403 */
[----:B------:R-:W-:-:S04]  /*0100*/  SHF.R.S32.HI R2, RZ, 0x1f, R3 ;  /* 0x0000001fff027819 */ /* 0x000fc80000011403 */
[----:B------:R-:W-:-:S04]  /*0110*/  LEA.HI R2, R2, R15, RZ, 0x8 ;  /* 0x0000000f02027211 */ /* 0x000fc800078f40ff */
[----:B------:R-:W-:-:S04]  /*0120*/  LOP3.LUT R2, R2, 0xffffff00, RZ, 0xc0, !PT ;  /* 0xffffff0002027812 */ /* 0x000fc800078ec0ff */
[----:B------:R-:W-:Y:S02]  /*0130*/  IADD3 R15, R15, -R2, RZ ;  /* 0x800000020f0f7210 */ /* 0x000fe40007ffe0ff */
[----:B------:R-:W3:Y:S03]  /*0140*/  LDC.64 R2, c[0x0][0x210] ;  /* 0x00008400ff027b82 */ /* 0x000ee60000000a00 */
[----:B--2---:R-:W-:-:S05]  /*0150*/  IMAD.WIDE R20, R15, 0x4, R20 ;  /* 0x000000040f147825 */ /* 0x004fca00078e0214 */
[----:B------:R2:W2:Y:S01]  /*0160*/  LDG.E.EL R10, desc[UR4][R20.64] ;  /* 0x00000004140a7981 */ /* 0x0004a2000c2e1900 */
[----:B----4-:R-:W-:-:S04]  /*0170*/  IMAD.WIDE R16, R15, 0x4, R16 ;  /* 0x000000040f107825 */ /* 0x010fc800078e0210 */
[----:B-----5:R-:W-:Y:S01]  /*0180*/  IMAD.WIDE R18, R15, 0x4, R18 ;  /* 0x000000040f127825 */ /* 0x020fe200078e0212 */
[----:B------:R4:W5:Y:S04]  /*0190*/  LDG.E.EL R11, desc[UR4][R16.64] ;  /* 0x00000004100b7981 */ /* 0x000968000c2e1900 */
[----:B------:R-:W5:Y:S01]  /*01a0*/  LDG.E.EL R14, desc[UR4][R18.64] ;  /* 0x00000004120e7981 */ /* 0x000f62000c2e1900 */
[----:B---3--:R-:W-:-:S05]  /*01b0*/  IMAD.WIDE R2, R0, 0x4, R2 ;  /* 0x0000000400027825 */ /* 0x008fca00078e0202 */
[----:B------:R-:W5:Y:S01]  /*01c0*/  LDG.E.128 R4, desc[UR4][R2.64] ;  /* 0x0000000402047981 */ /* 0x000f62000c1e1d00 */
[----:B0-2---:R-:W-:-:S04]  /*01d0*/  IMAD.WIDE R20, R15, 0x4, R12 ;  /* 0x000000040f147825 */ /* 0x005fc800078e020c */
[----:B-1----:R-:W-:Y:S01]  /*01e0*/  IMAD.WIDE R22, R15, 0x4, R8 ;  /* 0x000000040f167825 */ /* 0x002fe200078e0208 */
[----:B------:R-:W2:Y:S01]  /*01f0*/  LDG.E.EL R12, desc[UR4][R20.64] ;  /* 0x00000004140c7981 */ /* 0x000ea2000c2e1900 */
[----:B----4-:R-:W-:Y:S01]  /*0200*/  HFMA2.MMA R16, -RZ, RZ, 1.625, 0 ;  /* 0x3e800000ff107435 */ /* 0x010fe200000001ff */
[----:B------:R-:W0:Y:S02]  /*0210*/  LDC.64 R8, c[0x0][0x240] ;  /* 0x00009000ff087b82 */ /* 0x000e240000000a00 */
[----:B------:R-:W2:Y:S01]  /*0220*/  LDG.E.EL R13, desc[UR4][R22.64] ;  /* 0x00000004160d7981 */ /* 0x000ea2000c2e1900 */
[----:B------:R-:W-:-:S04]  /*0230*/  FADD R10, R10, 9.9999997473787516356e-06 ;  /* 0x3727c5ac0a0a7421 */ /* 0x000fc80000000000 */
[----:B------:R-:W1:Y:S02]  /*0240*/  MUFU.SQRT R15, R10 ;  /* 0x0000000a000f7308 */ /* 0x000e640000002000 */
[C---:B-1----:R-:W-:Y:S02]  /*0250*/  FSETP.GT.AND P0, PT, R15.reuse, 8.50705917302346158658e+37, PT ;  /* 0x7e8000000f00780b */ /* 0x042fe40003f04000 */
[----:B------:R-:W-:-:S11]  /*0260*/  FSETP.GEU.AND P1, PT, R15, 1.175494350822287508e-38, PT ;  /* 0x008000000f00780b */ /* 0x000fd60003f2e000 */
[----:B------:R-:W-:-:S04]  /*0270*/  @P0 FMUL R15, R15, 0.25 ;  /* 0x3e8000000f0f0820 */ /* 0x000fc80000400000 */
[----:B------:R-:W-:-:S06]  /*0280*/  @!P1 FMUL R15, R15, 16777216 ;  /* 0x4b8000000f0f9820 */ /* 0x000fcc0000400000 */
[----:B------:R-:W1:Y:S01]  /*0290*/  MUFU.RCP R15, R15 ;  /* 0x0000000f000f7308 */ /* 0x000e620000001000 */
[----:B------:R-:W-:Y:S01]  /*02a0*/  FSEL R16, R16, 1, P0 ;  /* 0x3f80000010107808 */ /* 0x000fe20000000000 */
[--C-:B-----5:R-:W-:Y:S01]  /*02b0*/  FADD R4, R4, R11.reuse ;  /* 0x0000000b04047221 */ /* 0x120fe20000000000 */
[--C-:B------:R-:W-:Y:S01]  /*02c0*/  FADD R5, R5, R11.reuse ;  /* 0x0000000b05057221 */ /* 0x100fe20000000000 */
[--C-:B------:R-:W-:Y:S02]  /*02d0*/  FADD R6, R6, R11.reuse ;  /* 0x0000000b06067221 */ /* 0x100fe40000000000 */
[----:B------:R-:W-:Y:S01]  /*02e0*/  @!P1 FMUL R16, R16, 16777216 ;  /* 0x4b80000010109820 */ /* 0x000fe20000400000 */
[----:B------:R-:W-:Y:S01]  /*02f0*/  FADD R7, R7, R11 ;  /* 0x0000000b07077221 */ /* 0x000fe20000000000 */
[C---:B------:R-:W-:Y:S01]  /*0300*/  FADD R11, -R14.reuse, R4 ;  /* 0x000000040e0b7221 */ /* 0x040fe20000000100 */
[C---:B------:R-:W-:Y:S02]  /*0310*/  FADD R17, -R14.reuse, R6 ;  /* 0x000000060e117221 */ /* 0x040fe40000000100 */
[C---:B------:R-:W-:Y:S01]  /*0320*/  FADD R19, -R14.reuse, R7 ;  /* 0x000000070e137221 */ /* 0x040fe20000000100 */
[----:B-1----:R-:W-:Y:S01]  /*0330*/  FMUL R16, R15, R16 ;  /* 0x000000100f107220 */ /* 0x002fe20000400000 */
[----:B------:R-:W-:-:S03]  /*0340*/  FADD R15, -R14, R5 ;  /* 0x000000050e0f7221 */ /* 0x000fc60000000100 */
[C---:B------:R-:W-:Y:S01]  /*0350*/  FMUL R11, R16.reuse, R11 ;  /* 0x0000000b100b7220 */ /* 0x040fe20000400000 */
[C---:B------:R-:W-:Y:S01]  /*0360*/  FMUL R14, R16.reuse, R15 ;  /* 0x0000000f100e7220 */ /* 0x040fe20000400000 */
[C---:B------:R-:W-:Y:S01]  /*0370*/  FMUL R10, R16.reuse, R17 ;  /* 0x00000011100a7220 */ /* 0x040fe20000400000 */
[----:B------:R-:W-:Y:S01]  /*0380*/  FMUL R16, R16, R19 ;  /* 0x0000001310107220 */ /* 0x000fe20000400000 */
[C-C-:B--2---:R-:W-:Y:S01]  /*0390*/  FFMA R11, R12.reuse, R11, R13.reuse ;  /* 0x0000000b0c0b7223 */ /* 0x144fe2000000000d */
[C-C-:B------:R-:W-:Y:S01]  /*03a0*/  FFMA R14, R12.reuse, R14, R13.reuse ;  /* 0x0000000e0c0e7223 */ /* 0x140fe2000000000d */
[C-C-:B------:R-:W-:Y:S01]  /*03b0*/  FFMA R10, R12.reuse, R10, R13.reuse ;  /* 0x0000000a0c0a7223 */ /* 0x140fe2000000000d */
[----:B------:R-:W-:Y:S02]  /*03c0*/  FFMA R16, R12, R16, R13 ;  /* 0x000000100c107223 */ /* 0x000fe4000000000d */
[----:B------:R-:W-:Y:S02]  /*03d0*/  FSETP.GEU.AND P3, PT, R11, RZ, PT ;  /* 0x000000ff0b00720b */ /* 0x000fe40003f6e000 */
[----:B------:R-:W-:-:S02]  /*03e0*/  FSETP.GEU.AND P2, PT, R14, RZ, PT ;  /* 0x000000ff0e00720b */ /* 0x000fc40003f4e000 */
[----:B------:R-:W-:Y:S02]  /*03f0*/  FSETP.GEU.AND P1, PT, R10, RZ, PT ;  /* 0x000000ff0a00720b */ /* 0x000fe40003f2e000 */
[----:B------:R-:W-:Y:S01]  /*0400*/  FSETP.GEU.AND P0, PT, R16, RZ, PT ;  /* 0x000000ff1000720b */ /* 0x000fe20003f0e000 */
[----:B0-----:R-:W-:Y:S01]  /*0410*/  IMAD.WIDE R12, R0, 0x4, R8 ;  /* 0x00000004000c7825 */ /* 0x001fe200078e0208 */
[----:B------:R-:W-:Y:S02]  /*0420*/  SEL R8, R11, RZ, P3 ;  /* 0x000000ff0b087207 */ /* 0x000fe40001800000 */
[----:B------:R-:W-:Y:S02]  /*0430*/  SEL R9, R14, RZ, P2 ;  /* 0x000000ff0e097207 */ /* 0x000fe40001000000 */
[----:B------:R-:W-:Y:S02]  /*0440*/  SEL R10, R10, RZ, P1 ;  /* 0x000000ff0a0a7207 */ /* 0x000fe40000800000 */
[----:B------:R-:W-:Y:S01]  /*0450*/  SEL R11, R16, RZ, P0 ;  /* 0x000000ff100b7207 */ /* 0x000fe20000000000 */
[----:B------:R-:W-:Y:S04]  /*0460*/  STG.E.128 desc[UR4][R2.64], R4 ;  /* 0x0000000402007986 */ /* 0x000fe8000c101d04 */
[----:B------:R-:W-:Y:S01]  /*0470*/  STG.E.128 desc[UR4][R12.64], R8 ;  /* 0x000000080c007986 */ /* 0x000fe2000c101d04 */
[----:B------:R-:W-:Y:S05]  /*0480*/  EXIT ;  /* 0x000000000000794d */ /* 0x000fea0003800000 */
.L_x_0:
[----:B------:R-:W-:-:S00]  /*0490*/  BRA `(.L_x_0) ;  /* 0xfffffffc00fc7947 */ /* 0x000fc0000383ffff */
[----:B------:R-:W-:-:S00]  /*04a0*/  NOP ;  /* 0x0000000000007918 */ /* 0x000fc00000000000 */
        /* <DEDUP_REMOVED lines=13> */
.L_x_1:


//--------------------- .nv.global.init           --------------------------
	.section	.nv.global.init,"aw",@progbits
.nv.global.init:
	.type		_$_str,@object
	.size		_$_str,(_$_str_$_2 - _$_str)
_$_str:
        /*0000*/ 	.byte	0x5f, 0x5f, 0x43, 0x55, 0x44, 0x41, 0x5f, 0x46, 0x54, 0x5a, 0x00
	.type		_$_str_$_2,@object
	.size		_$_str_$_2,(.L_1 - _$_str_$_2)
_$_str_$_2:
        /*000b*/ 	.byte	0x5f, 0x5f, 0x43, 0x55, 0x44, 0x41, 0x5f, 0x50, 0x52, 0x45, 0x43, 0x5f, 0x53, 0x51, 0x52, 0x54
        /*001b*/ 	.byte	0x00
.L_1:


//--------------------- .nv.constant0.triton_poi_fused__native_batch_norm_legit_no_training_convolution_relu_15 --------------------------
	.section	.nv.constant0.triton_poi_fused__native_batch_norm_legit_no_training_convolution_relu_15,"a",@progbits
	.sectionflags	@""
	.align	4
.nv.constant0.triton_poi_fused__native_batch_norm_legit_no_training_convolution_relu_15:
	.zero		588
